//
// Generated by NVIDIA NVVM Compiler
//
// Compiler Build ID: CL-36424714
// Cuda compilation tools, release 13.0, V13.0.88
// Based on NVVM 20.0.0
//

.version 9.0
.target sm_100
.address_size 64

	// .globl	_Z6matmulPfS_S_iii

.visible .entry _Z6matmulPfS_S_iii(
	.param .u64 .ptr .align 1 _Z6matmulPfS_S_iii_param_0,
	.param .u64 .ptr .align 1 _Z6matmulPfS_S_iii_param_1,
	.param .u64 .ptr .align 1 _Z6matmulPfS_S_iii_param_2,
	.param .u32 _Z6matmulPfS_S_iii_param_3,
	.param .u32 _Z6matmulPfS_S_iii_param_4,
	.param .u32 _Z6matmulPfS_S_iii_param_5
)
{
	.reg .pred 	%p<10>;
	.reg .b32 	%r<40>;
	.reg .b32 	%f<68>;
	.reg .b64 	%rd<53>;

	ld.param.u64 	%rd7, [_Z6matmulPfS_S_iii_param_0];
	ld.param.u64 	%rd8, [_Z6matmulPfS_S_iii_param_1];
	ld.param.u64 	%rd6, [_Z6matmulPfS_S_iii_param_2];
	ld.param.u32 	%r18, [_Z6matmulPfS_S_iii_param_4];
	ld.param.u32 	%r19, [_Z6matmulPfS_S_iii_param_5];
	cvta.to.global.u64 	%rd1, %rd8;
	cvta.to.global.u64 	%rd2, %rd7;
	mov.u32 	%r20, %ctaid.y;
	mov.u32 	%r21, %ntid.y;
	mov.u32 	%r22, %tid.y;
	mad.lo.s32 	%r1, %r20, %r21, %r22;
	mov.u32 	%r23, %ctaid.x;
	mov.u32 	%r24, %ntid.x;
	mov.u32 	%r25, %tid.x;
	mad.lo.s32 	%r2, %r23, %r24, %r25;
	setp.lt.s32 	%p1, %r18, 1;
	mov.f32 	%f67, 0f00000000;
	@%p1 bra 	$L__BB0_12;
	mul.lo.s32 	%r3, %r18, %r1;
	and.b32  	%r4, %r18, 7;
	setp.lt.u32 	%p2, %r18, 8;
	mov.b32 	%r38, 0;
	mov.f32 	%f67, 0f00000000;
	@%p2 bra 	$L__BB0_4;
	and.b32  	%r38, %r18, 2147483640;
	neg.s32 	%r36, %r38;
	shl.b32 	%r7, %r19, 3;
	mul.wide.u32 	%rd9, %r3, 4;
	add.s64 	%rd10, %rd9, %rd2;
	add.s64 	%rd52, %rd10, 16;
	mov.f32 	%f67, 0f00000000;
	mul.wide.s32 	%rd13, %r19, 4;
	mov.u32 	%r35, %r2;
$L__BB0_3:
	.pragma "nounroll";
	ld.global.f32 	%f17, [%rd52+-16];
	mul.wide.s32 	%rd11, %r35, 4;
	add.s64 	%rd12, %rd1, %rd11;
	ld.global.f32 	%f18, [%rd12];
	fma.rn.f32 	%f19, %f17, %f18, %f67;
	ld.global.f32 	%f20, [%rd52+-12];
	add.s64 	%rd14, %rd12, %rd13;
	ld.global.f32 	%f21, [%rd14];
	fma.rn.f32 	%f22, %f20, %f21, %f19;
	ld.global.f32 	%f23, [%rd52+-8];
	add.s64 	%rd15, %rd14, %rd13;
	ld.global.f32 	%f24, [%rd15];
	fma.rn.f32 	%f25, %f23, %f24, %f22;
	ld.global.f32 	%f26, [%rd52+-4];
	add.s64 	%rd16, %rd15, %rd13;
	ld.global.f32 	%f27, [%rd16];
	fma.rn.f32 	%f28, %f26, %f27, %f25;
	ld.global.f32 	%f29, [%rd52];
	add.s64 	%rd17, %rd16, %rd13;
	ld.global.f32 	%f30, [%rd17];
	fma.rn.f32 	%f31, %f29, %f30, %f28;
	ld.global.f32 	%f32, [%rd52+4];
	add.s64 	%rd18, %rd17, %rd13;
	ld.global.f32 	%f33, [%rd18];
	fma.rn.f32 	%f34, %f32, %f33, %f31;
	ld.global.f32 	%f35, [%rd52+8];
	add.s64 	%rd19, %rd18, %rd13;
	ld.global.f32 	%f36, [%rd19];
	fma.rn.f32 	%f37, %f35, %f36, %f34;
	ld.global.f32 	%f38, [%rd52+12];
	add.s64 	%rd20, %rd19, %rd13;
	ld.global.f32 	%f39, [%rd20];
	fma.rn.f32 	%f67, %f38, %f39, %f37;
	add.s32 	%r36, %r36, 8;
	add.s32 	%r35, %r35, %r7;
	add.s64 	%rd52, %rd52, 32;
	setp.ne.s32 	%p3, %r36, 0;
	@%p3 bra 	$L__BB0_3;
$L__BB0_4:
	setp.eq.s32 	%p4, %r4, 0;
	@%p4 bra 	$L__BB0_12;
	and.b32  	%r13, %r18, 3;
	setp.lt.u32 	%p5, %r4, 4;
	@%p5 bra 	$L__BB0_7;
	add.s32 	%r27, %r38, %r3;
	mul.wide.u32 	%rd21, %r27, 4;
	add.s64 	%rd22, %rd2, %rd21;
	ld.global.f32 	%f41, [%rd22];
	mad.lo.s32 	%r28, %r38, %r19, %r2;
	mul.wide.s32 	%rd23, %r28, 4;
	add.s64 	%rd24, %rd1, %rd23;
	ld.global.f32 	%f42, [%rd24];
	fma.rn.f32 	%f43, %f41, %f42, %f67;
	cvt.u64.u32 	%rd25, %r3;
	cvt.u64.u32 	%rd26, %r38;
	add.s64 	%rd27, %rd26, %rd25;
	shl.b64 	%rd28, %rd27, 2;
	add.s64 	%rd29, %rd2, %rd28;
	ld.global.f32 	%f44, [%rd29+4];
	mul.wide.s32 	%rd30, %r19, 4;
	add.s64 	%rd31, %rd24, %rd30;
	ld.global.f32 	%f45, [%rd31];
	fma.rn.f32 	%f46, %f44, %f45, %f43;
	ld.global.f32 	%f47, [%rd29+8];
	add.s64 	%rd32, %rd31, %rd30;
	ld.global.f32 	%f48, [%rd32];
	fma.rn.f32 	%f49, %f47, %f48, %f46;
	ld.global.f32 	%f50, [%rd29+12];
	add.s64 	%rd33, %rd32, %rd30;
	ld.global.f32 	%f51, [%rd33];
	fma.rn.f32 	%f67, %f50, %f51, %f49;
	add.s32 	%r38, %r38, 4;
$L__BB0_7:
	setp.eq.s32 	%p6, %r13, 0;
	@%p6 bra 	$L__BB0_12;
	setp.eq.s32 	%p7, %r13, 1;
	@%p7 bra 	$L__BB0_10;
	add.s32 	%r29, %r38, %r3;
	mul.wide.u32 	%rd34, %r29, 4;
	add.s64 	%rd35, %rd2, %rd34;
	ld.global.f32 	%f53, [%rd35];
	mad.lo.s32 	%r30, %r38, %r19, %r2;
	mul.wide.s32 	%rd36, %r30, 4;
	add.s64 	%rd37, %rd1, %rd36;
	ld.global.f32 	%f54, [%rd37];
	fma.rn.f32 	%f55, %f53, %f54, %f67;
	cvt.u64.u32 	%rd38, %r3;
	cvt.u64.u32 	%rd39, %r38;
	add.s64 	%rd40, %rd39, %rd38;
	shl.b64 	%rd41, %rd40, 2;
	add.s64 	%rd42, %rd2, %rd41;
	ld.global.f32 	%f56, [%rd42+4];
	mul.wide.s32 	%rd43, %r19, 4;
	add.s64 	%rd44, %rd37, %rd43;
	ld.global.f32 	%f57, [%rd44];
	fma.rn.f32 	%f67, %f56, %f57, %f55;
	add.s32 	%r38, %r38, 2;
$L__BB0_10:
	and.b32  	%r31, %r18, 1;
	setp.eq.b32 	%p8, %r31, 1;
	not.pred 	%p9, %p8;
	@%p9 bra 	$L__BB0_12;
	add.s32 	%r32, %r38, %r3;
	mul.wide.u32 	%rd45, %r32, 4;
	add.s64 	%rd46, %rd2, %rd45;
	ld.global.f32 	%f58, [%rd46];
	mad.lo.s32 	%r33, %r38, %r19, %r2;
	mul.wide.s32 	%rd47, %r33, 4;
	add.s64 	%rd48, %rd1, %rd47;
	ld.global.f32 	%f59, [%rd48];
	fma.rn.f32 	%f67, %f58, %f59, %f67;
$L__BB0_12:
	cvta.to.global.u64 	%rd49, %rd6;
	mad.lo.s32 	%r34, %r19, %r1, %r2;
	mul.wide.s32 	%rd50, %r34, 4;
	add.s64 	%rd51, %rd49, %rd50;
	st.global.f32 	[%rd51], %f67;
	ret;

}
	// .globl	_Z13thread_matrixPfii
.visible .entry _Z13thread_matrixPfii(
	.param .u64 .ptr .align 1 _Z13thread_matrixPfii_param_0,
	.param .u32 _Z13thread_matrixPfii_param_1,
	.param .u32 _Z13thread_matrixPfii_param_2
)
{
	.reg .b32 	%r<11>;
	.reg .b32 	%f<2>;
	.reg .b64 	%rd<5>;

	ld.param.u64 	%rd1, [_Z13thread_matrixPfii_param_0];
	ld.param.u32 	%r1, [_Z13thread_matrixPfii_param_2];
	cvta.to.global.u64 	%rd2, %rd1;
	mov.u32 	%r2, %ctaid.y;
	mov.u32 	%r3, %ntid.y;
	mov.u32 	%r4, %tid.y;
	mad.lo.s32 	%r5, %r2, %r3, %r4;
	mov.u32 	%r6, %ctaid.x;
	mov.u32 	%r7, %ntid.x;
	mov.u32 	%r8, %tid.x;
	mad.lo.s32 	%r9, %r6, %r7, %r8;
	mad.lo.s32 	%r10, %r1, %r5, %r9;
	cvt.rn.f32.s32 	%f1, %r10;
	mul.wide.s32 	%rd3, %r10, 4;
	add.s64 	%rd4, %rd2, %rd3;
	st.global.f32 	[%rd4], %f1;
	ret;

}


// ===== COMPILED SASS (sm_100) =====

	.target	sm_100

	.elftype	@"ET_EXEC"


//--------------------- .note.nv.tkinfo           --------------------------
	.section	.note.nv.tkinfo,"",@"SHT_NOTE"
	.sectionflags	@"SHF_NOTE_NV_TKINFO"
	.tkinfo
        /*0018*/ 	.word	0x00000002
        /*0030*/ 	.string	""
        /*0030*/ 	.string	"ptxas"
        /*0030*/ 	.string	"Cuda compilation tools, release 13.0, V13.0.88"
        /*0030*/ 	.string	"Build cuda_13.0.r13.0/compiler.36424714_0"
        /*0030*/ 	.string	"-arch sm_100 -m 64 "



//--------------------- .note.nv.cuinfo           --------------------------
	.section	.note.nv.cuinfo,"",@"SHT_NOTE"
	.sectionflags	@"SHF_NOTE_NV_CUINFO"
        /*0018*/ 	.short	0x0002
        /*001a*/ 	.short	0x0064
        /*001c*/ 	.short	0x0082
	.zero		2


//--------------------- .nv.info                  --------------------------
	.section	.nv.info,"",@"SHT_CUDA_INFO"
	.align	4


	//----- nvinfo : EIATTR_REGCOUNT
	.align		4
        /*0000*/ 	.byte	0x04, 0x2f
        /*0002*/ 	.short	(.L_1 - .L_0)
	.align		4
.L_0:
        /*0004*/ 	.word	index@(_Z6matmulPfS_S_iii)
        /*0008*/ 	.word	0x00000020


	//----- nvinfo : EIATTR_FRAME_SIZE
	.align		4
.L_1:
        /*000c*/ 	.byte	0x04, 0x11
        /*000e*/ 	.short	(.L_3 - .L_2)
	.align		4
.L_2:
        /*0010*/ 	.word	index@(_Z6matmulPfS_S_iii)
        /*0014*/ 	.word	0x00000000


	//----- nvinfo : EIATTR_REGCOUNT
	.align		4
.L_3:
        /*0018*/ 	.byte	0x04, 0x2f
        /*001a*/ 	.short	(.L_5 - .L_4)
	.align		4
.L_4:
        /*001c*/ 	.word	index@(_Z13thread_matrixPfii)
        /*0020*/ 	.word	0x0000000a


	//----- nvinfo : EIATTR_FRAME_SIZE
	.align		4
.L_5:
        /*0024*/ 	.byte	0x04, 0x11
        /*0026*/ 	.short	(.L_7 - .L_6)
	.align		4
.L_6:
        /*0028*/ 	.word	index@(_Z13thread_matrixPfii)
        /*002c*/ 	.word	0x00000000


	//----- nvinfo : EIATTR_MIN_STACK_SIZE
	.align		4
.L_7:
        /*0030*/ 	.byte	0x04, 0x12
        /*0032*/ 	.short	(.L_9 - .L_8)
	.align		4
.L_8:
        /*0034*/ 	.word	index@(_Z13thread_matrixPfii)
        /*0038*/ 	.word	0x00000000


	//----- nvinfo : EIATTR_MIN_STACK_SIZE
	.align		4
.L_9:
        /*003c*/ 	.byte	0x04, 0x12
        /*003e*/ 	.short	(.L_11 - .L_10)
	.align		4
.L_10:
        /*0040*/ 	.word	index@(_Z6matmulPfS_S_iii)
        /*0044*/ 	.word	0x00000000
.L_11:


//--------------------- .nv.compat                --------------------------
	.section	.nv.compat,"",@"SHT_CUDA_COMPAT_INFO"
	.align	4
        /*0000*/ 	.byte	0x02, 0x09, 0x00, 0x00, 0x02, 0x02, 0x01, 0x00, 0x02, 0x05, 0x05, 0x00, 0x03, 0x07, 0x01, 0x01
        /*0010*/ 	.byte	0x02, 0x03, 0x00, 0x00, 0x02, 0x06, 0x01, 0x00, 0x04, 0x0b, 0x08, 0x00, 0x09, 0x00, 0x00, 0x00
        /*0020*/ 	.byte	0x00, 0x00, 0x00, 0x00


//--------------------- .nv.info._Z13thread_matrixPfii --------------------------
	.section	.nv.info._Z13thread_matrixPfii,"",@"SHT_CUDA_INFO"
	.sectionflags	@""
	.align	4


	//----- nvinfo : EIATTR_CUDA_API_VERSION
	.align		4
        /*0000*/ 	.byte	0x04, 0x37
        /*0002*/ 	.short	(.L_13 - .L_12)
.L_12:
        /*0004*/ 	.word	0x00000082


	//----- nvinfo : EIATTR_KPARAM_INFO
	.align		4
.L_13:
        /*0008*/ 	.byte	0x04, 0x17
        /*000a*/ 	.short	(.L_15 - .L_14)
.L_14:
        /*000c*/ 	.word	0x00000000
        /*0010*/ 	.short	0x0002
        /*0012*/ 	.short	0x000c
        /*0014*/ 	.byte	0x00, 0xf0, 0x11, 0x00


	//----- nvinfo : EIATTR_KPARAM_INFO
	.align		4
.L_15:
        /*0018*/ 	.byte	0x04, 0x17
        /*001a*/ 	.short	(.L_17 - .L_16)
.L_16:
        /*001c*/ 	.word	0x00000000
        /*0020*/ 	.short	0x0001
        /*0022*/ 	.short	0x0008
        /*0024*/ 	.byte	0x00, 0xf0, 0x11, 0x00


	//----- nvinfo : EIATTR_KPARAM_INFO
	.align		4
.L_17:
        /*0028*/ 	.byte	0x04, 0x17
        /*002a*/ 	.short	(.L_19 - .L_18)
.L_18:
        /*002c*/ 	.word	0x00000000
        /*0030*/ 	.short	0x0000
        /*0032*/ 	.short	0x0000
        /*0034*/ 	.byte	0x00, 0xf5, 0x21, 0x00


	//----- nvinfo : EIATTR_SPARSE_MMA_MASK
	.align		4
.L_19:
        /*0038*/ 	.byte	0x03, 0x50
        /*003a*/ 	.short	0x0000


	//----- nvinfo : EIATTR_MAXREG_COUNT
	.align		4
        /*003c*/ 	.byte	0x03, 0x1b
        /*003e*/ 	.short	0x00ff


	//----- nvinfo : EIATTR_MERCURY_ISA_VERSION
	.align		4
        /*0040*/ 	.byte	0x03, 0x5f
        /*0042*/ 	.short	0x0101


	//----- nvinfo : EIATTR_VRC_CTA_INIT_COUNT
	.align		4
        /*0044*/ 	.byte	0x02, 0x4a
	.zero		1
	.zero		1


	//----- nvinfo : EIATTR_EXIT_INSTR_OFFSETS
	.align		4
        /*0048*/ 	.byte	0x04, 0x1c
        /*004a*/ 	.short	(.L_21 - .L_20)


	//   ....[0]....
.L_20:
        /*004c*/ 	.word	0x00000100


	//----- nvinfo : EIATTR_CBANK_PARAM_SIZE
	.align		4
.L_21:
        /*0050*/ 	.byte	0x03, 0x19
        /*0052*/ 	.short	0x0010


	//----- nvinfo : EIATTR_PARAM_CBANK
	.align		4
        /*0054*/ 	.byte	0x04, 0x0a
        /*0056*/ 	.short	(.L_23 - .L_22)
	.align		4
.L_22:
        /*0058*/ 	.word	index@(.nv.constant0._Z13thread_matrixPfii)
        /*005c*/ 	.short	0x0380
        /*005e*/ 	.short	0x0010


	//----- nvinfo : EIATTR_SW_WAR
	.align		4
.L_23:
        /*0060*/ 	.byte	0x04, 0x36
        /*0062*/ 	.short	(.L_25 - .L_24)
.L_24:
        /*0064*/ 	.word	0x00000008
.L_25:


//--------------------- .nv.info._Z6matmulPfS_S_iii --------------------------
	.section	.nv.info._Z6matmulPfS_S_iii,"",@"SHT_CUDA_INFO"
	.sectionflags	@""
	.align	4


	//----- nvinfo : EIATTR_CUDA_API_VERSION
	.align		4
        /*0000*/ 	.byte	0x04, 0x37
        /*0002*/ 	.short	(.L_27 - .L_26)
.L_26:
        /*0004*/ 	.word	0x00000082


	//----- nvinfo : EIATTR_KPARAM_INFO
	.align		4
.L_27:
        /*0008*/ 	.byte	0x04, 0x17
        /*000a*/ 	.short	(.L_29 - .L_28)
.L_28:
        /*000c*/ 	.word	0x00000000
        /*0010*/ 	.short	0x0005
        /*0012*/ 	.short	0x0020
        /*0014*/ 	.byte	0x00, 0xf0, 0x11, 0x00


	//----- nvinfo : EIATTR_KPARAM_INFO
	.align		4
.L_29:
        /*0018*/ 	.byte	0x04, 0x17
        /*001a*/ 	.short	(.L_31 - .L_30)
.L_30:
        /*001c*/ 	.word	0x00000000
        /*0020*/ 	.short	0x0004
        /*0022*/ 	.short	0x001c
        /*0024*/ 	.byte	0x00, 0xf0, 0x11, 0x00


	//----- nvinfo : EIATTR_KPARAM_INFO
	.align		4
.L_31:
        /*0028*/ 	.byte	0x04, 0x17
        /*002a*/ 	.short	(.L_33 - .L_32)
.L_32:
        /*002c*/ 	.word	0x00000000
        /*0030*/ 	.short	0x0003
        /*0032*/ 	.short	0x0018
        /*0034*/ 	.byte	0x00, 0xf0, 0x11, 0x00


	//----- nvinfo : EIATTR_KPARAM_INFO
	.align		4
.L_33:
        /*0038*/ 	.byte	0x04, 0x17
        /*003a*/ 	.short	(.L_35 - .L_34)
.L_34:
        /*003c*/ 	.word	0x00000000
        /*0040*/ 	.short	0x0002
        /*0042*/ 	.short	0x0010
        /*0044*/ 	.byte	0x00, 0xf5, 0x21, 0x00


	//----- nvinfo : EIATTR_KPARAM_INFO
	.align		4
.L_35:
        /*0048*/ 	.byte	0x04, 0x17
        /*004a*/ 	.short	(.L_37 - .L_36)
.L_36:
        /*004c*/ 	.word	0x00000000
        /*0050*/ 	.short	0x0001
        /*0052*/ 	.short	0x0008
        /*0054*/ 	.byte	0x00, 0xf5, 0x21, 0x00


	//----- nvinfo : EIATTR_KPARAM_INFO
	.align		4
.L_37:
        /*0058*/ 	.byte	0x04, 0x17
        /*005a*/ 	.short	(.L_39 - .L_38)
.L_38:
        /*005c*/ 	.word	0x00000000
        /*0060*/ 	.short	0x0000
        /*0062*/ 	.short	0x0000
        /*0064*/ 	.byte	0x00, 0xf5, 0x21, 0x00


	//----- nvinfo : EIATTR_SPARSE_MMA_MASK
	.align		4
.L_39:
        /*0068*/ 	.byte	0x03, 0x50
        /*006a*/ 	.short	0x0000


	//----- nvinfo : EIATTR_MAXREG_COUNT
	.align		4
        /*006c*/ 	.byte	0x03, 0x1b
        /*006e*/ 	.short	0x00ff


	//----- nvinfo : EIATTR_MERCURY_ISA_VERSION
	.align		4
        /*0070*/ 	.byte	0x03, 0x5f
        /*0072*/ 	.short	0x0101


	//----- nvinfo : EIATTR_VRC_CTA_INIT_COUNT
	.align		4
        /*0074*/ 	.byte	0x02, 0x4a
	.zero		1
	.zero		1


	//----- nvinfo : EIATTR_EXIT_INSTR_OFFSETS
	.align		4
        /*0078*/ 	.byte	0x04, 0x1c
        /*007a*/ 	.short	(.L_41 - .L_40)


	//   ....[0]....
.L_40:
        /*007c*/ 	.word	0x000008f0


	//----- nvinfo : EIATTR_CBANK_PARAM_SIZE
	.align		4
.L_41:
        /*0080*/ 	.byte	0x03, 0x19
        /*0082*/ 	.short	0x0024


	//----- nvinfo : EIATTR_PARAM_CBANK
	.align		4
        /*0084*/ 	.byte	0x04, 0x0a
        /*0086*/ 	.short	(.L_43 - .L_42)
	.align		4
.L_42:
        /*0088*/ 	.word	index@(.nv.constant0._Z6matmulPfS_S_iii)
        /*008c*/ 	.short	0x0380
        /*008e*/ 	.short	0x0024


	//----- nvinfo : EIATTR_SW_WAR
	.align		4
.L_43:
        /*0090*/ 	.byte	0x04, 0x36
        /*0092*/ 	.short	(.L_45 - .L_44)
.L_44:
        /*0094*/ 	.word	0x00000008
.L_45:


//--------------------- .nv.callgraph             --------------------------
	.section	.nv.callgraph,"",@"SHT_CUDA_CALLGRAPH"
	.align	4
	.sectionentsize	8
	.align		4
        /*0000*/ 	.word	0x00000000
	.align		4
        /*0004*/ 	.word	0xffffffff
	.align		4
        /*0008*/ 	.word	0x00000000
	.align		4
        /*000c*/ 	.word	0xfffffffe
	.align		4
        /*0010*/ 	.word	0x00000000
	.align		4
        /*0014*/ 	.word	0xfffffffd
	.align		4
        /*0018*/ 	.word	0x00000000
	.align		4
        /*001c*/ 	.word	0xfffffffc


//--------------------- .text._Z13thread_matrixPfii --------------------------
	.section	.text._Z13thread_matrixPfii,"ax",@progbits
	.align	128
        .global         _Z13thread_matrixPfii
        .type           _Z13thread_matrixPfii,@function
        .size           _Z13thread_matrixPfii,(.L_x_6 - _Z13thread_matrixPfii)
        .other          _Z13thread_matrixPfii,@"STO_CUDA_ENTRY STV_DEFAULT"
_Z13thread_matrixPfii:
.text._Z13thread_matrixPfii:
[----:B------:R-:W-:Y:S01]  /*0000*/  LDC R1, c[0x0][0x37c] ;  /* 0x0000df00ff017b82 */ /* 0x000fe20000000800 */
[----:B------:R-:W0:Y:S07]  /*0010*/  S2R R5, SR_TID.Y ;  /* 0x0000000000057919 */ /* 0x000e2e0000002200 */
[----:B------:R-:W0:Y:S01]  /*0020*/  S2UR UR6, SR_CTAID.Y ;  /* 0x00000000000679c3 */ /* 0x000e220000002600 */
[----:B------:R-:W1:Y:S01]  /*0030*/  LDCU UR8, c[0x0][0x38c] ;  /* 0x00007180ff0877ac */ /* 0x000e620008000800 */
[----:B------:R-:W2:Y:S01]  /*0040*/  S2R R7, SR_TID.X ;  /* 0x0000000000077919 */ /* 0x000ea20000002100 */
[----:B------:R-:W3:Y:S05]  /*0050*/  LDCU.64 UR4, c[0x0][0x358] ;  /* 0x00006b00ff0477ac */ /* 0x000eea0008000a00 */
[----:B------:R-:W0:Y:S08]  /*0060*/  LDC R0, c[0x0][0x364] ;  /* 0x0000d900ff007b82 */ /* 0x000e300000000800 */
[----:B------:R-:W2:Y:S08]  /*0070*/  S2UR UR7, SR_CTAID.X ;  /* 0x00000000000779c3 */ /* 0x000eb00000002500 */
[----:B------:R-:W2:Y:S08]  /*0080*/  LDC R4, c[0x0][0x360] ;  /* 0x0000d800ff047b82 */ /* 0x000eb00000000800 */
[----:B------:R-:W4:Y:S01]  /*0090*/  LDC.64 R2, c[0x0][0x380] ;  /* 0x0000e000ff027b82 */ /* 0x000f220000000a00 */
[----:B0-----:R-:W-:-:S02]  /*00a0*/  IMAD R0, R0, UR6, R5 ;  /* 0x0000000600007c24 */ /* 0x001fc4000f8e0205 */
[----:B--2---:R-:W-:-:S04]  /*00b0*/  IMAD R5, R4, UR7, R7 ;  /* 0x0000000704057c24 */ /* 0x004fc8000f8e0207 */
[----:B-1----:R-:W-:-:S04]  /*00c0*/  IMAD R5, R0, UR8, R5 ;  /* 0x0000000800057c24 */ /* 0x002fc8000f8e0205 */
[----:B----4-:R-:W-:Y:S01]  /*00d0*/  IMAD.WIDE R2, R5, 0x4, R2 ;  /* 0x0000000405027825 */ /* 0x010fe200078e0202 */
[----:B------:R-:W-:-:S05]  /*00e0*/  I2FP.F32.S32 R5, R5 ;  /* 0x0000000500057245 */ /* 0x000fca0000201400 */
[----:B---3--:R-:W-:Y:S01]  /*00f0*/  STG.E desc[UR4][R2.64], R5 ;  /* 0x0000000502007986 */ /* 0x008fe2000c101904 */
[----:B------:R-:W-:Y:S05]  /*0100*/  EXIT ;  /* 0x000000000000794d */ /* 0x000fea0003800000 */
.L_x_0:
[----:B------:R-:W-:-:S00]  /*0110*/  BRA `(.L_x_0) ;  /* 0xfffffffc00fc7947 */ /* 0x000fc0000383ffff */
[----:B------:R-:W-:-:S00]  /*0120*/  NOP ;  /* 0x0000000000007918 */ /* 0x000fc00000000000 */
        /* <DEDUP_REMOVED lines=13> */
.L_x_6:


//--------------------- .text._Z6matmulPfS_S_iii  --------------------------
	.section	.text._Z6matmulPfS_S_iii,"ax",@progbits
	.align	128
        .global         _Z6matmulPfS_S_iii
        .type           _Z6matmulPfS_S_iii,@function
        .size           _Z6matmulPfS_S_iii,(.L_x_7 - _Z6matmulPfS_S_iii)
        .other          _Z6matmulPfS_S_iii,@"STO_CUDA_ENTRY STV_DEFAULT"
_Z6matmulPfS_S_iii:
.text._Z6matmulPfS_S_iii:
[----:B------:R-:W-:Y:S08]  /*0000*/  LDC R1, c[0x0][0x37c] ;  /* 0x0000df00ff017b82 */ /* 0x000ff00000000800 */
[----:B------:R-:W0:Y:S01]  /*0010*/  LDC R0, c[0x0][0x39c] ;  /* 0x0000e700ff007b82 */ /* 0x000e220000000800 */
[----:B------:R-:W1:Y:S01]  /*0020*/  S2R R2, SR_TID.Y ;  /* 0x0000000000027919 */ /* 0x000e620000002200 */
[----:B------:R-:W2:Y:S01]  /*0030*/  LDCU.64 UR4, c[0x0][0x358] ;  /* 0x00006b00ff0477ac */ /* 0x000ea20008000a00 */
[----:B------:R-:W-:Y:S01]  /*0040*/  HFMA2 R29, -RZ, RZ, 0, 0 ;  /* 0x00000000ff1d7431 */ /* 0x000fe200000001ff */
[----:B------:R-:W3:Y:S04]  /*0050*/  S2R R3, SR_TID.X ;  /* 0x0000000000037919 */ /* 0x000ee80000002100 */
[----:B------:R-:W1:Y:S08]  /*0060*/  LDC R17, c[0x0][0x364] ;  /* 0x0000d900ff117b82 */ /* 0x000e700000000800 */
[----:B------:R-:W1:Y:S08]  /*0070*/  S2UR UR6, SR_CTAID.Y ;  /* 0x00000000000679c3 */ /* 0x000e700000002600 */
[----:B------:R-:W3:Y:S01]  /*0080*/  S2UR UR7, SR_CTAID.X ;  /* 0x00000000000779c3 */ /* 0x000ee20000002500 */
[----:B0-----:R-:W-:-:S07]  /*0090*/  ISETP.GE.AND P0, PT, R0, 0x1, PT ;  /* 0x000000010000780c */ /* 0x001fce0003f06270 */
[----:B------:R-:W3:Y:S01]  /*00a0*/  LDC R16, c[0x0][0x360] ;  /* 0x0000d800ff107b82 */ /* 0x000ee20000000800 */
[----:B-1----:R-:W-:Y:S02]  /*00b0*/  IMAD R17, R17, UR6, R2 ;  /* 0x0000000611117c24 */ /* 0x002fe4000f8e0202 */
[----:B---3--:R-:W-:-:S03]  /*00c0*/  IMAD R16, R16, UR7, R3 ;  /* 0x0000000710107c24 */ /* 0x008fc6000f8e0203 */
[----:B--2---:R-:W-:Y:S05]  /*00d0*/  @!P0 BRA `(.L_x_1) ;  /* 0x0000000400f08947 */ /* 0x004fea0003800000 */
[C---:B------:R-:W-:Y:S01]  /*00e0*/  ISETP.GE.U32.AND P1, PT, R0.reuse, 0x8, PT ;  /* 0x000000080000780c */ /* 0x040fe20003f26070 */
[----:B------:R-:W-:Y:S01]  /*00f0*/  IMAD R19, R17, R0, RZ ;  /* 0x0000000011137224 */ /* 0x000fe200078e02ff */
[----:B------:R-:W-:Y:S02]  /*0100*/  LOP3.LUT R24, R0, 0x7, RZ, 0xc0, !PT ;  /* 0x0000000700187812 */ /* 0x000fe400078ec0ff */
[----:B------:R-:W-:Y:S02]  /*0110*/  MOV R20, RZ ;  /* 0x000000ff00147202 */ /* 0x000fe40000000f00 */
[----:B------:R-:W-:Y:S02]  /*0120*/  ISETP.NE.AND P0, PT, R24, RZ, PT ;  /* 0x000000ff1800720c */ /* 0x000fe40003f05270 */
[----:B------:R-:W-:-:S05]  /*0130*/  MOV R29, RZ ;  /* 0x000000ff001d7202 */ /* 0x000fca0000000f00 */
[----:B------:R-:W-:Y:S06]  /*0140*/  @!P1 BRA `(.L_x_2) ;  /* 0x0000000000c89947 */ /* 0x000fec0003800000 */
[----:B------:R-:W0:Y:S01]  /*0150*/  LDC.64 R2, c[0x0][0x380] ;  /* 0x0000e000ff027b82 */ /* 0x000e220000000a00 */
[----:B------:R-:W-:Y:S02]  /*0160*/  LOP3.LUT R20, R0, 0x7ffffff8, RZ, 0xc0, !PT ;  /* 0x7ffffff800147812 */ /* 0x000fe400078ec0ff */
[----:B------:R-:W-:Y:S02]  /*0170*/  MOV R29, RZ ;  /* 0x000000ff001d7202 */ /* 0x000fe40000000f00 */
[----:B------:R-:W-:Y:S02]  /*0180*/  MOV R21, R16 ;  /* 0x0000001000157202 */ /* 0x000fe40000000f00 */
[----:B------:R-:W-:Y:S01]  /*0190*/  IADD3 R18, PT, PT, -R20, RZ, RZ ;  /* 0x000000ff14127210 */ /* 0x000fe20007ffe1ff */
[----:B0-----:R-:W-:-:S03]  /*01a0*/  IMAD.WIDE.U32 R2, R19, 0x4, R2 ;  /* 0x0000000413027825 */ /* 0x001fc600078e0002 */
[----:B------:R-:W-:-:S04]  /*01b0*/  IADD3 R5, P1, PT, R2, 0x10, RZ ;  /* 0x0000001002057810 */ /* 0x000fc80007f3e0ff */
[----:B------:R-:W-:-:S09]  /*01c0*/  IADD3.X R4, PT, PT, RZ, R3, RZ, P1, !PT ;  /* 0x00000003ff047210 */ /* 0x000fd20000ffe4ff */
.L_x_3:
[----:B------:R-:W0:Y:S01]  /*01d0*/  LDC.64 R14, c[0x0][0x388] ;  /* 0x0000e200ff0e7b82 */ /* 0x000e220000000a00 */
[----:B------:R-:W-:Y:S02]  /*01e0*/  MOV R2, R5 ;  /* 0x0000000500027202 */ /* 0x000fe40000000f00 */
[----:B------:R-:W-:-:S05]  /*01f0*/  MOV R3, R4 ;  /* 0x0000000400037202 */ /* 0x000fca0000000f00 */
[----:B------:R-:W2:Y:S01]  /*0200*/  LDG.E R12, desc[UR4][R2.64+-0x10] ;  /* 0xfffff004020c7981 */ /* 0x000ea2000c1e1900 */
[----:B------:R-:W1:Y:S03]  /*0210*/  LDC R23, c[0x0][0x3a0] ;  /* 0x0000e800ff177b82 */ /* 0x000e660000000800 */
[----:B------:R-:W3:Y:S04]  /*0220*/  LDG.E R22, desc[UR4][R2.64+-0xc] ;  /* 0xfffff40402167981 */ /* 0x000ee8000c1e1900 */
[----:B------:R-:W4:Y:S04]  /*0230*/  LDG.E R27, desc[UR4][R2.64+-0x8] ;  /* 0xfffff804021b7981 */ /* 0x000f28000c1e1900 */
[----:B------:R-:W5:Y:S01]  /*0240*/  LDG.E R26, desc[UR4][R2.64+-0x4] ;  /* 0xfffffc04021a7981 */ /* 0x000f62000c1e1900 */
[----:B0-----:R-:W-:-:S05]  /*0250*/  IMAD.WIDE R14, R21, 0x4, R14 ;  /* 0x00000004150e7825 */ /* 0x001fca00078e020e */
[----:B------:R1:W2:Y:S02]  /*0260*/  LDG.E R13, desc[UR4][R14.64] ;  /* 0x000000040e0d7981 */ /* 0x0002a4000c1e1900 */
[----:B-1----:R-:W-:-:S05]  /*0270*/  IMAD.WIDE R14, R23, 0x4, R14 ;  /* 0x00000004170e7825 */ /* 0x002fca00078e020e */
[----:B------:R0:W3:Y:S01]  /*0280*/  LDG.E R25, desc[UR4][R14.64] ;  /* 0x000000040e197981 */ /* 0x0000e2000c1e1900 */
[----:B------:R-:W-:-:S04]  /*0290*/  IMAD.WIDE R10, R23, 0x4, R14 ;  /* 0x00000004170a7825 */ /* 0x000fc800078e020e */
[C---:B------:R-:W-:Y:S02]  /*02a0*/  IMAD.WIDE R8, R23.reuse, 0x4, R10 ;  /* 0x0000000417087825 */ /* 0x040fe400078e020a */
[----:B------:R-:W4:Y:S02]  /*02b0*/  LDG.E R10, desc[UR4][R10.64] ;  /* 0x000000040a0a7981 */ /* 0x000f24000c1e1900 */
[C---:B------:R-:W-:Y:S02]  /*02c0*/  IMAD.WIDE R4, R23.reuse, 0x4, R8 ;  /* 0x0000000417047825 */ /* 0x040fe400078e0208 */
[----:B------:R-:W5:Y:S02]  /*02d0*/  LDG.E R9, desc[UR4][R8.64] ;  /* 0x0000000408097981 */ /* 0x000f64000c1e1900 */
[C---:B------:R-:W-:Y:S02]  /*02e0*/  IMAD.WIDE R6, R23.reuse, 0x4, R4 ;  /* 0x0000000417067825 */ /* 0x040fe400078e0204 */
[----:B------:R-:W5:Y:S04]  /*02f0*/  LDG.E R11, desc[UR4][R2.64+0x4] ;  /* 0x00000404020b7981 */ /* 0x000f68000c1e1900 */
[----:B------:R-:W5:Y:S04]  /*0300*/  LDG.E R4, desc[UR4][R4.64] ;  /* 0x0000000404047981 */ /* 0x000f68000c1e1900 */
[----:B------:R-:W5:Y:S04]  /*0310*/  LDG.E R8, desc[UR4][R2.64+0xc] ;  /* 0x00000c0402087981 */ /* 0x000f68000c1e1900 */
[----:B------:R-:W5:Y:S01]  /*0320*/  LDG.E R5, desc[UR4][R2.64] ;  /* 0x0000000402057981 */ /* 0x000f62000c1e1900 */
[----:B--2---:R-:W-:Y:S01]  /*0330*/  FFMA R29, R12, R13, R29 ;  /* 0x0000000d0c1d7223 */ /* 0x004fe2000000001d */
[----:B------:R-:W-:-:S02]  /*0340*/  IMAD.WIDE R12, R23, 0x4, R6 ;  /* 0x00000004170c7825 */ /* 0x000fc400078e0206 */
[----:B------:R-:W2:Y:S02]  /*0350*/  LDG.E R6, desc[UR4][R6.64] ;  /* 0x0000000406067981 */ /* 0x000ea4000c1e1900 */
[----:B0-----:R-:W-:Y:S02]  /*0360*/  IMAD.WIDE R14, R23, 0x4, R12 ;  /* 0x00000004170e7825 */ /* 0x001fe400078e020c */
[----:B------:R-:W2:Y:S04]  /*0370*/  LDG.E R28, desc[UR4][R12.64] ;  /* 0x000000040c1c7981 */ /* 0x000ea8000c1e1900 */
[----:B------:R-:W2:Y:S04]  /*0380*/  LDG.E R7, desc[UR4][R2.64+0x8] ;  /* 0x0000080402077981 */ /* 0x000ea8000c1e1900 */
[----:B------:R-:W2:Y:S01]  /*0390*/  LDG.E R15, desc[UR4][R14.64] ;  /* 0x000000040e0f7981 */ /* 0x000ea2000c1e1900 */
[----:B---3--:R-:W-:Y:S01]  /*03a0*/  FFMA R22, R22, R25, R29 ;  /* 0x0000001916167223 */ /* 0x008fe2000000001d */
[----:B------:R-:W-:-:S03]  /*03b0*/  IADD3 R18, PT, PT, R18, 0x8, RZ ;  /* 0x0000000812127810 */ /* 0x000fc60007ffe0ff */
[----:B----4-:R-:W-:Y:S01]  /*03c0*/  FFMA R27, R27, R10, R22 ;  /* 0x0000000a1b1b7223 */ /* 0x010fe20000000016 */
[----:B------:R-:W-:-:S03]  /*03d0*/  ISETP.NE.AND P1, PT, R18, RZ, PT ;  /* 0x000000ff1200720c */ /* 0x000fc60003f25270 */
[----:B-----5:R-:W-:Y:S01]  /*03e0*/  FFMA R26, R26, R9, R27 ;  /* 0x000000091a1a7223 */ /* 0x020fe2000000001b */
[----:B------:R-:W-:-:S03]  /*03f0*/  LEA R21, R23, R21, 0x3 ;  /* 0x0000001517157211 */ /* 0x000fc600078e18ff */
[----:B------:R-:W-:Y:S01]  /*0400*/  FFMA R4, R5, R4, R26 ;  /* 0x0000000405047223 */ /* 0x000fe2000000001a */
[----:B------:R-:W-:-:S03]  /*0410*/  IADD3 R5, P2, PT, R2, 0x20, RZ ;  /* 0x0000002002057810 */ /* 0x000fc60007f5e0ff */
[----:B--2---:R-:W-:-:S04]  /*0420*/  FFMA R4, R11, R6, R4 ;  /* 0x000000060b047223 */ /* 0x004fc80000000004 */
[----:B------:R-:W-:Y:S01]  /*0430*/  FFMA R7, R7, R28, R4 ;  /* 0x0000001c07077223 */ /* 0x000fe20000000004 */
[----:B------:R-:W-:-:S03]  /*0440*/  IADD3.X R4, PT, PT, RZ, R3, RZ, P2, !PT ;  /* 0x00000003ff047210 */ /* 0x000fc600017fe4ff */
[----:B------:R-:W-:Y:S01]  /*0450*/  FFMA R29, R8, R15, R7 ;  /* 0x0000000f081d7223 */ /* 0x000fe20000000007 */
[----:B------:R-:W-:Y:S06]  /*0460*/  @P1 BRA `(.L_x_3) ;  /* 0xfffffffc00581947 */ /* 0x000fec000383ffff */
.L_x_2:
[----:B------:R-:W-:Y:S05]  /*0470*/  @!P0 BRA `(.L_x_1) ;  /* 0x0000000400088947 */ /* 0x000fea0003800000 */
[----:B------:R-:W-:Y:S02]  /*0480*/  ISETP.GE.U32.AND P1, PT, R24, 0x4, PT ;  /* 0x000000041800780c */ /* 0x000fe40003f26070 */
[----:B------:R-:W-:-:S04]  /*0490*/  LOP3.LUT R14, R0, 0x3, RZ, 0xc0, !PT ;  /* 0x00000003000e7812 */ /* 0x000fc800078ec0ff */
[----:B------:R-:W-:-:S07]  /*04a0*/  ISETP.NE.AND P0, PT, R14, RZ, PT ;  /* 0x000000ff0e00720c */ /* 0x000fce0003f05270 */
[----:B------:R-:W-:Y:S06]  /*04b0*/  @!P1 BRA `(.L_x_4) ;  /* 0x0000000000709947 */ /* 0x000fec0003800000 */
[----:B------:R-:W0:Y:S01]  /*04c0*/  LDC R11, c[0x0][0x3a0] ;  /* 0x0000e800ff0b7b82 */ /* 0x000e220000000800 */
[----:B------:R-:W1:Y:S01]  /*04d0*/  LDCU.64 UR6, c[0x0][0x380] ;  /* 0x00007000ff0677ac */ /* 0x000e620008000a00 */
[CC--:B------:R-:W-:Y:S02]  /*04e0*/  IADD3 R3, PT, PT, R19.reuse, R20.reuse, RZ ;  /* 0x0000001413037210 */ /* 0x0c0fe40007ffe0ff */
[----:B------:R-:W-:-:S04]  /*04f0*/  IADD3 R8, P1, PT, R19, R20, RZ ;  /* 0x0000001413087210 */ /* 0x000fc80007f3e0ff */
[----:B------:R-:W2:Y:S08]  /*0500*/  LDC.64 R4, c[0x0][0x388] ;  /* 0x0000e200ff047b82 */ /* 0x000eb00000000a00 */
[----:B------:R-:W3:Y:S01]  /*0510*/  LDC.64 R12, c[0x0][0x380] ;  /* 0x0000e000ff0c7b82 */ /* 0x000ee20000000a00 */
[----:B0-----:R-:W-:-:S04]  /*0520*/  IMAD R7, R20, R11, R16 ;  /* 0x0000000b14077224 */ /* 0x001fc800078e0210 */
[----:B--2---:R-:W-:-:S04]  /*0530*/  IMAD.WIDE R4, R7, 0x4, R4 ;  /* 0x0000000407047825 */ /* 0x004fc800078e0204 */
[----:B------:R-:W-:Y:S02]  /*0540*/  IMAD.WIDE R6, R11, 0x4, R4 ;  /* 0x000000040b067825 */ /* 0x000fe400078e0204 */
[----:B------:R-:W2:Y:S02]  /*0550*/  LDG.E R4, desc[UR4][R4.64] ;  /* 0x0000000404047981 */ /* 0x000ea4000c1e1900 */
[----:B---3--:R-:W-:Y:S01]  /*0560*/  IMAD.WIDE.U32 R12, R3, 0x4, R12 ;  /* 0x00000004030c7825 */ /* 0x008fe200078e000c */
[----:B------:R-:W-:Y:S02]  /*0570*/  IADD3.X R3, PT, PT, RZ, RZ, RZ, P1, !PT ;  /* 0x000000ffff037210 */ /* 0x000fe40000ffe4ff */
[----:B-1----:R-:W-:-:S03]  /*0580*/  LEA R2, P1, R8, UR6, 0x2 ;  /* 0x0000000608027c11 */ /* 0x002fc6000f8210ff */
[----:B------:R-:W2:Y:S01]  /*0590*/  LDG.E R12, desc[UR4][R12.64] ;  /* 0x000000040c0c7981 */ /* 0x000ea2000c1e1900 */
[----:B------:R-:W-:Y:S01]  /*05a0*/  LEA.HI.X R3, R8, UR7, R3, 0x2, P1 ;  /* 0x0000000708037c11 */ /* 0x000fe200088f1403 */
[C---:B------:R-:W-:Y:S02]  /*05b0*/  IMAD.WIDE R8, R11.reuse, 0x4, R6 ;  /* 0x000000040b087825 */ /* 0x040fe400078e0206 */
[----:B------:R-:W3:Y:S04]  /*05c0*/  LDG.E R6, desc[UR4][R6.64] ;  /* 0x0000000406067981 */ /* 0x000ee8000c1e1900 */
[----:B------:R-:W3:Y:S01]  /*05d0*/  LDG.E R18, desc[UR4][R2.64+0x4] ;  /* 0x0000040402127981 */ /* 0x000ee2000c1e1900 */
[----:B------:R-:W-:-:S03]  /*05e0*/  IMAD.WIDE R10, R11, 0x4, R8 ;  /* 0x000000040b0a7825 */ /* 0x000fc600078e0208 */
[----:B------:R-:W4:Y:S04]  /*05f0*/  LDG.E R21, desc[UR4][R8.64] ;  /* 0x0000000408157981 */ /* 0x000f28000c1e1900 */
[----:B------:R-:W4:Y:S04]  /*0600*/  LDG.E R15, desc[UR4][R2.64+0x8] ;  /* 0x00000804020f7981 */ /* 0x000f28000c1e1900 */
[----:B------:R-:W5:Y:S04]  /*0610*/  LDG.E R22, desc[UR4][R2.64+0xc] ;  /* 0x00000c0402167981 */ /* 0x000f68000c1e1900 */
[----:B------:R-:W5:Y:S01]  /*0620*/  LDG.E R10, desc[UR4][R10.64] ;  /* 0x000000040a0a7981 */ /* 0x000f62000c1e1900 */
[----:B------:R-:W-:Y:S01]  /*0630*/  IADD3 R20, PT, PT, R20, 0x4, RZ ;  /* 0x0000000414147810 */ /* 0x000fe20007ffe0ff */
[----:B--2---:R-:W-:-:S04]  /*0640*/  FFMA R29, R12, R4, R29 ;  /* 0x000000040c1d7223 */ /* 0x004fc8000000001d */
[----:B---3--:R-:W-:-:S04]  /*0650*/  FFMA R18, R18, R6, R29 ;  /* 0x0000000612127223 */ /* 0x008fc8000000001d */
[----:B----4-:R-:W-:-:S04]  /*0660*/  FFMA R15, R15, R21, R18 ;  /* 0x000000150f0f7223 */ /* 0x010fc80000000012 */
[----:B-----5:R-:W-:-:S07]  /*0670*/  FFMA R29, R22, R10, R15 ;  /* 0x0000000a161d7223 */ /* 0x020fce000000000f */
.L_x_4:
[----:B------:R-:W-:Y:S05]  /*0680*/  @!P0 BRA `(.L_x_1) ;  /* 0x0000000000848947 */ /* 0x000fea0003800000 */
[----:B------:R-:W-:Y:S01]  /*0690*/  ISETP.NE.AND P1, PT, R14, 0x1, PT ;  /* 0x000000010e00780c */ /* 0x000fe20003f25270 */
[----:B------:R-:W0:Y:S01]  /*06a0*/  LDC.64 R8, c[0x0][0x388] ;  /* 0x0000e200ff087b82 */ /* 0x000e220000000a00 */
[----:B------:R-:W-:-:S04]  /*06b0*/  LOP3.LUT R0, R0, 0x1, RZ, 0xc0, !PT ;  /* 0x0000000100007812 */ /* 0x000fc800078ec0ff */
[----:B------:R-:W-:-:S03]  /*06c0*/  ISETP.NE.U32.AND P0, PT, R0, 0x1, PT ;  /* 0x000000010000780c */ /* 0x000fc60003f05070 */
[----:B------:R-:W1:Y:S04]  /*06d0*/  LDC.64 R10, c[0x0][0x380] ;  /* 0x0000e000ff0a7b82 */ /* 0x000e680000000a00 */
[CC--:B------:R-:W-:Y:S02]  /*06e0*/  @P1 IADD3 R21, PT, PT, R19.reuse, R20.reuse, RZ ;  /* 0x0000001413151210 */ /* 0x0c0fe40007ffe0ff */
[----:B------:R-:W-:Y:S02]  /*06f0*/  @P1 IADD3 R0, P2, PT, R19, R20, RZ ;  /* 0x0000001413001210 */ /* 0x000fe40007f5e0ff */
[----:B------:R-:W2:Y:S02]  /*0700*/  @P1 LDC R15, c[0x0][0x3a0] ;  /* 0x0000e800ff0f1b82 */ /* 0x000ea40000000800 */
[----:B------:R-:W-:-:S06]  /*0710*/  @P1 IADD3.X R12, PT, PT, RZ, RZ, RZ, P2, !PT ;  /* 0x000000ffff0c1210 */ /* 0x000fcc00017fe4ff */
[----:B------:R-:W3:Y:S08]  /*0720*/  @P1 LDC.64 R6, c[0x0][0x380] ;  /* 0x0000e000ff061b82 */ /* 0x000ef00000000a00 */
[----:B------:R-:W4:Y:S01]  /*0730*/  @!P0 LDC R13, c[0x0][0x3a0] ;  /* 0x0000e800ff0d8b82 */ /* 0x000f220000000800 */
[----:B-1----:R-:W-:-:S06]  /*0740*/  @P1 IMAD.WIDE.U32 R10, R21, 0x4, R10 ;  /* 0x00000004150a1825 */ /* 0x002fcc00078e000a */
[----:B------:R-:W5:Y:S01]  /*0750*/  @P1 LDG.E R10, desc[UR4][R10.64] ;  /* 0x000000040a0a1981 */ /* 0x000f62000c1e1900 */
[----:B------:R-:W1:Y:S01]  /*0760*/  LDC.64 R2, c[0x0][0x380] ;  /* 0x0000e000ff027b82 */ /* 0x000e620000000a00 */
[C---:B--2---:R-:W-:Y:S01]  /*0770*/  @P1 IMAD R23, R20.reuse, R15, R16 ;  /* 0x0000000f14171224 */ /* 0x044fe200078e0210 */
[----:B------:R-:W-:-:S03]  /*0780*/  @P1 IADD3 R20, PT, PT, R20, 0x2, RZ ;  /* 0x0000000214141810 */ /* 0x000fc60007ffe0ff */
[----:B0-----:R-:W-:-:S03]  /*0790*/  @P1 IMAD.WIDE R8, R23, 0x4, R8 ;  /* 0x0000000417081825 */ /* 0x001fc600078e0208 */
[----:B------:R-:W0:Y:S01]  /*07a0*/  LDC.64 R4, c[0x0][0x388] ;  /* 0x0000e200ff047b82 */ /* 0x000e220000000a00 */
[C---:B---3--:R-:W-:Y:S02]  /*07b0*/  @P1 LEA R6, P2, R0.reuse, R6, 0x2 ;  /* 0x0000000600061211 */ /* 0x048fe400078410ff */
[----:B------:R-:W-:Y:S01]  /*07c0*/  @!P0 IADD3 R19, PT, PT, R19, R20, RZ ;  /* 0x0000001413138210 */ /* 0x000fe20007ffe0ff */
[----:B------:R-:W-:Y:S01]  /*07d0*/  @P1 IMAD.WIDE R14, R15, 0x4, R8 ;  /* 0x000000040f0e1825 */ /* 0x000fe200078e0208 */
[----:B------:R-:W-:Y:S02]  /*07e0*/  @P1 LEA.HI.X R7, R0, R7, R12, 0x2, P2 ;  /* 0x0000000700071211 */ /* 0x000fe400010f140c */
[----:B------:R-:W5:Y:S01]  /*07f0*/  @P1 LDG.E R0, desc[UR4][R8.64] ;  /* 0x0000000408001981 */ /* 0x000f62000c1e1900 */
[----:B----4-:R-:W-:-:S03]  /*0800*/  @!P0 IMAD R13, R20, R13, R16 ;  /* 0x0000000d140d8224 */ /* 0x010fc600078e0210 */
[----:B------:R-:W2:Y:S04]  /*0810*/  @P1 LDG.E R7, desc[UR4][R6.64+0x4] ;  /* 0x0000040406071981 */ /* 0x000ea8000c1e1900 */
[----:B------:R-:W2:Y:S01]  /*0820*/  @P1 LDG.E R14, desc[UR4][R14.64] ;  /* 0x000000040e0e1981 */ /* 0x000ea2000c1e1900 */
[----:B-1----:R-:W-:-:S06]  /*0830*/  @!P0 IMAD.WIDE.U32 R2, R19, 0x4, R2 ;  /* 0x0000000413028825 */ /* 0x002fcc00078e0002 */
[----:B------:R-:W3:Y:S01]  /*0840*/  @!P0 LDG.E R2, desc[UR4][R2.64] ;  /* 0x0000000402028981 */ /* 0x000ee2000c1e1900 */
[----:B0-----:R-:W-:-:S06]  /*0850*/  @!P0 IMAD.WIDE R4, R13, 0x4, R4 ;  /* 0x000000040d048825 */ /* 0x001fcc00078e0204 */
[----:B------:R-:W3:Y:S01]  /*0860*/  @!P0 LDG.E R4, desc[UR4][R4.64] ;  /* 0x0000000404048981 */ /* 0x000ee2000c1e1900 */
[----:B-----5:R-:W-:-:S04]  /*0870*/  @P1 FFMA R0, R10, R0, R29 ;  /* 0x000000000a001223 */ /* 0x020fc8000000001d */
[----:B--2---:R-:W-:-:S04]  /*0880*/  @P1 FFMA R29, R7, R14, R0 ;  /* 0x0000000e071d1223 */ /* 0x004fc80000000000 */
[----:B---3--:R-:W-:-:S07]  /*0890*/  @!P0 FFMA R29, R2, R4, R29 ;  /* 0x00000004021d8223 */ /* 0x008fce000000001d */
.L_x_1:
[----:B------:R-:W0:Y:S01]  /*08a0*/  LDC.64 R2, c[0x0][0x390] ;  /* 0x0000e400ff027b82 */ /* 0x000e220000000a00 */
[----:B------:R-:W1:Y:S02]  /*08b0*/  LDCU UR6, c[0x0][0x3a0] ;  /* 0x00007400ff0677ac */ /* 0x000e640008000800 */
[----:B-1----:R-:W-:-:S04]  /*08c0*/  IMAD R17, R17, UR6, R16 ;  /* 0x0000000611117c24 */ /* 0x002fc8000f8e0210 */
[----:B0-----:R-:W-:-:S05]  /*08d0*/  IMAD.WIDE R2, R17, 0x4, R2 ;  /* 0x0000000411027825 */ /* 0x001fca00078e0202 */
[----:B------:R-:W-:Y:S01]  /*08e0*/  STG.E desc[UR4][R2.64], R29 ;  /* 0x0000001d02007986 */ /* 0x000fe2000c101904 */
[----:B------:R-:W-:Y:S05]  /*08f0*/  EXIT ;  /* 0x000000000000794d */ /* 0x000fea0003800000 */
.L_x_5:
        /* <DEDUP_REMOVED lines=16> */
.L_x_7:


//--------------------- .nv.shared.reserved.0     --------------------------
	.section	.nv.shared.reserved.0,"aw",@nobits
	.weak		__nv_reservedSMEM_offset_0_alias
	.size		__nv_reservedSMEM_offset_0_alias, 0, 64
	.other		__nv_reservedSMEM_offset_0_alias,@"STO_CUDA_RESERVED_SHARED STV_DEFAULT"
__nv_reservedSMEM_offset_0_alias:
	.zero		0
	.zero		64


//--------------------- .nv.constant0._Z13thread_matrixPfii --------------------------
	.section	.nv.constant0._Z13thread_matrixPfii,"a",@progbits
	.sectionflags	@""
	.align	4
.nv.constant0._Z13thread_matrixPfii:
	.zero		912


//--------------------- .nv.constant0._Z6matmulPfS_S_iii --------------------------
	.section	.nv.constant0._Z6matmulPfS_S_iii,"a",@progbits
	.sectionflags	@""
	.align	4
.nv.constant0._Z6matmulPfS_S_iii:
	.zero		932


//--------------------- SYMBOLS --------------------------

	.type		.nv.reservedSmem.offset0,@object
	.size		.nv.reservedSmem.offset0,0x4
